//
// Generated by NVIDIA NVVM Compiler
//
// Compiler Build ID: CL-36424714
// Cuda compilation tools, release 13.0, V13.0.88
// Based on NVVM 20.0.0
//

.version 9.0
.target sm_100
.address_size 64

	// .globl	_Z4reluPfS_
// _ZZ4reluPfS_E4smem has been demoted

.visible .entry _Z4reluPfS_(
	.param .u64 .ptr .align 1 _Z4reluPfS__param_0,
	.param .u64 .ptr .align 1 _Z4reluPfS__param_1
)
{
	.reg .pred 	%p<2>;
	.reg .b32 	%r<8>;
	.reg .b32 	%f<4>;
	.reg .b64 	%rd<8>;
	// demoted variable
	.shared .align 4 .b8 _ZZ4reluPfS_E4smem[4096];
	ld.param.u64 	%rd1, [_Z4reluPfS__param_0];
	ld.param.u64 	%rd2, [_Z4reluPfS__param_1];
	mov.u32 	%r1, %tid.x;
	mov.u32 	%r3, %ctaid.x;
	mov.u32 	%r4, %ntid.x;
	mad.lo.s32 	%r2, %r3, %r4, %r1;
	setp.gt.s32 	%p1, %r2, 33554431;
	@%p1 bra 	$L__BB0_2;
	cvta.to.global.u64 	%rd3, %rd2;
	cvta.to.global.u64 	%rd4, %rd1;
	mul.wide.s32 	%rd5, %r2, 4;
	add.s64 	%rd6, %rd4, %rd5;
	ld.global.f32 	%f1, [%rd6];
	shl.b32 	%r5, %r1, 2;
	mov.u32 	%r6, _ZZ4reluPfS_E4smem;
	add.s32 	%r7, %r6, %r5;
	st.shared.f32 	[%r7], %f1;
	bar.sync 	0;
	ld.shared.f32 	%f2, [%r7];
	max.f32 	%f3, %f2, 0f00000000;
	add.s64 	%rd7, %rd3, %rd5;
	st.global.f32 	[%rd7], %f3;
$L__BB0_2:
	ret;

}


// ===== COMPILED SASS (sm_100) =====

	.target	sm_100

	.elftype	@"ET_EXEC"


//--------------------- .note.nv.tkinfo           --------------------------
	.section	.note.nv.tkinfo,"",@"SHT_NOTE"
	.sectionflags	@"SHF_NOTE_NV_TKINFO"
	.tkinfo
        /*0018*/ 	.word	0x00000002
        /*0030*/ 	.string	""
        /*0030*/ 	.string	"ptxas"
        /*0030*/ 	.string	"Cuda compilation tools, release 13.0, V13.0.88"
        /*0030*/ 	.string	"Build cuda_13.0.r13.0/compiler.36424714_0"
        /*0030*/ 	.string	"-arch sm_100 -m 64 "



//--------------------- .note.nv.cuinfo           --------------------------
	.section	.note.nv.cuinfo,"",@"SHT_NOTE"
	.sectionflags	@"SHF_NOTE_NV_CUINFO"
        /*0018*/ 	.short	0x0002
        /*001a*/ 	.short	0x0064
        /*001c*/ 	.short	0x0082
	.zero		2


//--------------------- .nv.info                  --------------------------
	.section	.nv.info,"",@"SHT_CUDA_INFO"
	.align	4


	//----- nvinfo : EIATTR_REGCOUNT
	.align		4
        /*0000*/ 	.byte	0x04, 0x2f
        /*0002*/ 	.short	(.L_1 - .L_0)
	.align		4
.L_0:
        /*0004*/ 	.word	index@(_Z4reluPfS_)
        /*0008*/ 	.word	0x0000000c


	//----- nvinfo : EIATTR_FRAME_SIZE
	.align		4
.L_1:
        /*000c*/ 	.byte	0x04, 0x11
        /*000e*/ 	.short	(.L_3 - .L_2)
	.align		4
.L_2:
        /*0010*/ 	.word	index@(_Z4reluPfS_)
        /*0014*/ 	.word	0x00000000


	//----- nvinfo : EIATTR_MIN_STACK_SIZE
	.align		4
.L_3:
        /*0018*/ 	.byte	0x04, 0x12
        /*001a*/ 	.short	(.L_5 - .L_4)
	.align		4
.L_4:
        /*001c*/ 	.word	index@(_Z4reluPfS_)
        /*0020*/ 	.word	0x00000000
.L_5:


//--------------------- .nv.compat                --------------------------
	.section	.nv.compat,"",@"SHT_CUDA_COMPAT_INFO"
	.align	4
        /*0000*/ 	.byte	0x02, 0x09, 0x00, 0x00, 0x02, 0x02, 0x01, 0x00, 0x02, 0x05, 0x05, 0x00, 0x03, 0x07, 0x01, 0x01
        /*0010*/ 	.byte	0x02, 0x03, 0x00, 0x00, 0x02, 0x06, 0x01, 0x00, 0x04, 0x0b, 0x08, 0x00, 0x09, 0x00, 0x00, 0x00
        /*0020*/ 	.byte	0x00, 0x00, 0x00, 0x00


//--------------------- .nv.info._Z4reluPfS_      --------------------------
	.section	.nv.info._Z4reluPfS_,"",@"SHT_CUDA_INFO"
	.sectionflags	@""
	.align	4


	//----- nvinfo : EIATTR_CUDA_API_VERSION
	.align		4
        /*0000*/ 	.byte	0x04, 0x37
        /*0002*/ 	.short	(.L_7 - .L_6)
.L_6:
        /*0004*/ 	.word	0x00000082


	//----- nvinfo : EIATTR_KPARAM_INFO
	.align		4
.L_7:
        /*0008*/ 	.byte	0x04, 0x17
        /*000a*/ 	.short	(.L_9 - .L_8)
.L_8:
        /*000c*/ 	.word	0x00000000
        /*0010*/ 	.short	0x0001
        /*0012*/ 	.short	0x0008
        /*0014*/ 	.byte	0x00, 0xf5, 0x21, 0x00


	//----- nvinfo : EIATTR_KPARAM_INFO
	.align		4
.L_9:
        /*0018*/ 	.byte	0x04, 0x17
        /*001a*/ 	.short	(.L_11 - .L_10)
.L_10:
        /*001c*/ 	.word	0x00000000
        /*0020*/ 	.short	0x0000
        /*0022*/ 	.short	0x0000
        /*0024*/ 	.byte	0x00, 0xf5, 0x21, 0x00


	//----- nvinfo : EIATTR_SPARSE_MMA_MASK
	.align		4
.L_11:
        /*0028*/ 	.byte	0x03, 0x50
        /*002a*/ 	.short	0x0000


	//----- nvinfo : EIATTR_MAXREG_COUNT
	.align		4
        /*002c*/ 	.byte	0x03, 0x1b
        /*002e*/ 	.short	0x00ff


	//----- nvinfo : EIATTR_NUM_BARRIERS
	.align		4
        /*0030*/ 	.byte	0x02, 0x4c
        /*0032*/ 	.byte	0x01
	.zero		1


	//----- nvinfo : EIATTR_MERCURY_ISA_VERSION
	.align		4
        /*0034*/ 	.byte	0x03, 0x5f
        /*0036*/ 	.short	0x0101


	//----- nvinfo : EIATTR_VRC_CTA_INIT_COUNT
	.align		4
        /*0038*/ 	.byte	0x02, 0x4a
	.zero		1
	.zero		1


	//----- nvinfo : EIATTR_EXIT_INSTR_OFFSETS
	.align		4
        /*003c*/ 	.byte	0x04, 0x1c
        /*003e*/ 	.short	(.L_13 - .L_12)


	//   ....[0]....
.L_12:
        /*0040*/ 	.word	0x00000060


	//   ....[1]....
        /*0044*/ 	.word	0x00000160


	//----- nvinfo : EIATTR_CBANK_PARAM_SIZE
	.align		4
.L_13:
        /*0048*/ 	.byte	0x03, 0x19
        /*004a*/ 	.short	0x0010


	//----- nvinfo : EIATTR_PARAM_CBANK
	.align		4
        /*004c*/ 	.byte	0x04, 0x0a
        /*004e*/ 	.short	(.L_15 - .L_14)
	.align		4
.L_14:
        /*0050*/ 	.word	index@(.nv.constant0._Z4reluPfS_)
        /*0054*/ 	.short	0x0380
        /*0056*/ 	.short	0x0010


	//----- nvinfo : EIATTR_SW_WAR
	.align		4
.L_15:
        /*0058*/ 	.byte	0x04, 0x36
        /*005a*/ 	.short	(.L_17 - .L_16)
.L_16:
        /*005c*/ 	.word	0x00000008
.L_17:


//--------------------- .nv.callgraph             --------------------------
	.section	.nv.callgraph,"",@"SHT_CUDA_CALLGRAPH"
	.align	4
	.sectionentsize	8
	.align		4
        /*0000*/ 	.word	0x00000000
	.align		4
        /*0004*/ 	.word	0xffffffff
	.align		4
        /*0008*/ 	.word	0x00000000
	.align		4
        /*000c*/ 	.word	0xfffffffe
	.align		4
        /*0010*/ 	.word	0x00000000
	.align		4
        /*0014*/ 	.word	0xfffffffd
	.align		4
        /*0018*/ 	.word	0x00000000
	.align		4
        /*001c*/ 	.word	0xfffffffc


//--------------------- .text._Z4reluPfS_         --------------------------
	.section	.text._Z4reluPfS_,"ax",@progbits
	.align	128
        .global         _Z4reluPfS_
        .type           _Z4reluPfS_,@function
        .size           _Z4reluPfS_,(.L_x_1 - _Z4reluPfS_)
        .other          _Z4reluPfS_,@"STO_CUDA_ENTRY STV_DEFAULT"
_Z4reluPfS_:
.text._Z4reluPfS_:
[----:B------:R-:W-:Y:S01]  /*0000*/  LDC R1, c[0x0][0x37c] ;  /* 0x0000df00ff017b82 */ /* 0x000fe20000000800 */
[----:B------:R-:W0:Y:S07]  /*0010*/  S2R R9, SR_TID.X ;  /* 0x0000000000097919 */ /* 0x000e2e0000002100 */
[----:B------:R-:W0:Y:S08]  /*0020*/  S2UR UR4, SR_CTAID.X ;  /* 0x00000000000479c3 */ /* 0x000e300000002500 */
[----:B------:R-:W0:Y:S02]  /*0030*/  LDC R0, c[0x0][0x360] ;  /* 0x0000d800ff007b82 */ /* 0x000e240000000800 */
[----:B0-----:R-:W-:-:S05]  /*0040*/  IMAD R7, R0, UR4, R9 ;  /* 0x0000000400077c24 */ /* 0x001fca000f8e0209 */
[----:B------:R-:W-:-:S13]  /*0050*/  ISETP.GT.AND P0, PT, R7, 0x1ffffff, PT ;  /* 0x01ffffff0700780c */ /* 0x000fda0003f04270 */
[----:B------:R-:W-:Y:S05]  /*0060*/  @P0 EXIT ;  /* 0x000000000000094d */ /* 0x000fea0003800000 */
[----:B------:R-:W0:Y:S01]  /*0070*/  LDC.64 R2, c[0x0][0x380] ;  /* 0x0000e000ff027b82 */ /* 0x000e220000000a00 */
[----:B------:R-:W1:Y:S07]  /*0080*/  LDCU.64 UR6, c[0x0][0x358] ;  /* 0x00006b00ff0677ac */ /* 0x000e6e0008000a00 */
[----:B------:R-:W2:Y:S01]  /*0090*/  S2UR UR5, SR_CgaCtaId ;  /* 0x00000000000579c3 */ /* 0x000ea20000008800 */
[----:B------:R-:W-:-:S07]  /*00a0*/  UMOV UR4, 0x400 ;  /* 0x0000040000047882 */ /* 0x000fce0000000000 */
[----:B------:R-:W3:Y:S01]  /*00b0*/  LDC.64 R4, c[0x0][0x388] ;  /* 0x0000e200ff047b82 */ /* 0x000ee20000000a00 */
[----:B0-----:R-:W-:-:S06]  /*00c0*/  IMAD.WIDE R2, R7, 0x4, R2 ;  /* 0x0000000407027825 */ /* 0x001fcc00078e0202 */
[----:B-1----:R-:W4:Y:S01]  /*00d0*/  LDG.E R2, desc[UR6][R2.64] ;  /* 0x0000000602027981 */ /* 0x002f22000c1e1900 */
[----:B--2---:R-:W-:-:S06]  /*00e0*/  ULEA UR4, UR5, UR4, 0x18 ;  /* 0x0000000405047291 */ /* 0x004fcc000f8ec0ff */
[----:B------:R-:W-:Y:S01]  /*00f0*/  LEA R9, R9, UR4, 0x2 ;  /* 0x0000000409097c11 */ /* 0x000fe2000f8e10ff */
[----:B---3--:R-:W-:-:S04]  /*0100*/  IMAD.WIDE R4, R7, 0x4, R4 ;  /* 0x0000000407047825 */ /* 0x008fc800078e0204 */
[----:B----4-:R-:W-:Y:S01]  /*0110*/  STS [R9], R2 ;  /* 0x0000000209007388 */ /* 0x010fe20000000800 */
[----:B------:R-:W-:Y:S06]  /*0120*/  BAR.SYNC.DEFER_BLOCKING 0x0 ;  /* 0x0000000000007b1d */ /* 0x000fec0000010000 */
[----:B------:R-:W0:Y:S02]  /*0130*/  LDS R0, [R9] ;  /* 0x0000000009007984 */ /* 0x000e240000000800 */
[----:B0-----:R-:W-:-:S05]  /*0140*/  FMNMX R7, RZ, R0, !PT ;  /* 0x00000000ff077209 */ /* 0x001fca0007800000 */
[----:B------:R-:W-:Y:S01]  /*0150*/  STG.E desc[UR6][R4.64], R7 ;  /* 0x0000000704007986 */ /* 0x000fe2000c101906 */
[----:B------:R-:W-:Y:S05]  /*0160*/  EXIT ;  /* 0x000000000000794d */ /* 0x000fea0003800000 */
.L_x_0:
[----:B------:R-:W-:-:S00]  /*0170*/  BRA `(.L_x_0) ;  /* 0xfffffffc00fc7947 */ /* 0x000fc0000383ffff */
[----:B------:R-:W-:-:S00]  /*0180*/  NOP ;  /* 0x0000000000007918 */ /* 0x000fc00000000000 */
[----:B------:R-:W-:-:S00]  /*0190*/  NOP ;  /* 0x0000000000007918 */ /* 0x000fc00000000000 */
[----:B------:R-:W-:-:S00]  /*01a0*/  NOP ;  /* 0x0000000000007918 */ /* 0x000fc00000000000 */
[----:B------:R-:W-:-:S00]  /*01b0*/  NOP ;  /* 0x0000000000007918 */ /* 0x000fc00000000000 */
[----:B------:R-:W-:-:S00]  /*01c0*/  NOP ;  /* 0x0000000000007918 */ /* 0x000fc00000000000 */
[----:B------:R-:W-:-:S00]  /*01d0*/  NOP ;  /* 0x0000000000007918 */ /* 0x000fc00000000000 */
[----:B------:R-:W-:-:S00]  /*01e0*/  NOP ;  /* 0x0000000000007918 */ /* 0x000fc00000000000 */
[----:B------:R-:W-:-:S00]  /*01f0*/  NOP ;  /* 0x0000000000007918 */ /* 0x000fc00000000000 */
.L_x_1:


//--------------------- .nv.shared._Z4reluPfS_    --------------------------
	.section	.nv.shared._Z4reluPfS_,"aw",@nobits
	.sectionflags	@""
	.align	4
.nv.shared._Z4reluPfS_:
	.zero		5120


//--------------------- .nv.shared.reserved.0     --------------------------
	.section	.nv.shared.reserved.0,"aw",@nobits
	.weak		__nv_reservedSMEM_offset_0_alias
	.size		__nv_reservedSMEM_offset_0_alias, 0, 64
	.other		__nv_reservedSMEM_offset_0_alias,@"STO_CUDA_RESERVED_SHARED STV_DEFAULT"
__nv_reservedSMEM_offset_0_alias:
	.zero		0
	.zero		64


//--------------------- .nv.constant0._Z4reluPfS_ --------------------------
	.section	.nv.constant0._Z4reluPfS_,"a",@progbits
	.sectionflags	@""
	.align	4
.nv.constant0._Z4reluPfS_:
	.zero		912


//--------------------- SYMBOLS --------------------------

	.type		.nv.reservedSmem.offset0,@object
	.size		.nv.reservedSmem.offset0,0x4
	.type		.nv.reservedSmem.cap,@object
	.size		.nv.reservedSmem.cap,0x4
